	.headerflags	@"EF_CUDA_TEXMODE_UNIFIED EF_CUDA_64BIT_ADDRESS EF_CUDA_ACCELERATORS EF_CUDA_SM90 EF_CUDA_VIRTUAL_SM(EF_CUDA_SM90)"
	.elftype	@"ET_EXEC"


//--------------------- .nv.info                  --------------------------
	.section	.nv.info,"",@"SHT_CUDA_INFO"
	.align	4


	//----- nvinfo : EIATTR_REGCOUNT
	.align		4
        /*0000*/ 	.byte	0x04, 0x2f
        /*0002*/ 	.short	(.L_1 - .L_0)
	.align		4
.L_0:
        /*0004*/ 	.word	index@(triton_poi_fused_relu_0)
        /*0008*/ 	.word	0x0000000e


	//----- nvinfo : EIATTR_MIN_STACK_SIZE
	.align		4
.L_1:
        /*000c*/ 	.byte	0x04, 0x12
        /*000e*/ 	.short	(.L_3 - .L_2)
	.align		4
.L_2:
        /*0010*/ 	.word	index@(triton_poi_fused_relu_0)
        /*0014*/ 	.word	0x00000000


	//----- nvinfo : EIATTR_FRAME_SIZE
	.align		4
.L_3:
        /*0018*/ 	.byte	0x04, 0x11
        /*001a*/ 	.short	(.L_5 - .L_4)
	.align		4
.L_4:
        /*001c*/ 	.word	index@(triton_poi_fused_relu_0)
        /*0020*/ 	.word	0x00000000


	//----- nvinfo : EIATTR_MIN_STACK_SIZE
	.align		4
.L_5:
        /*0024*/ 	.byte	0x04, 0x12
        /*0026*/ 	.short	(.L_7 - .L_6)
	.align		4
.L_6:
        /*0028*/ 	.word	index@(triton_poi_fused_relu_0)
        /*002c*/ 	.word	0x00000000
.L_7:


//--------------------- .nv.info.triton_poi_fused_relu_0 --------------------------
	.section	.nv.info.triton_poi_fused_relu_0,"",@"SHT_CUDA_INFO"
	.sectionflags	@""
	.align	4


	//----- nvinfo : EIATTR_CUDA_API_VERSION
	.align		4
        /*0000*/ 	.byte	0x04, 0x37
        /*0002*/ 	.short	(.L_9 - .L_8)
.L_8:
        /*0004*/ 	.word	0x0000007c


	//----- nvinfo : EIATTR_KPARAM_INFO
	.align		4
.L_9:
        /*0008*/ 	.byte	0x04, 0x17
        /*000a*/ 	.short	(.L_11 - .L_10)
.L_10:
        /*000c*/ 	.word	0x00000000
        /*0010*/ 	.short	0x0003
        /*0012*/ 	.short	0x0018
        /*0014*/ 	.byte	0x00, 0xf0, 0x11, 0x00


	//----- nvinfo : EIATTR_KPARAM_INFO
	.align		4
.L_11:
        /*0018*/ 	.byte	0x04, 0x17
        /*001a*/ 	.short	(.L_13 - .L_12)
.L_12:
        /*001c*/ 	.word	0x00000000
        /*0020*/ 	.short	0x0002
        /*0022*/ 	.short	0x0010
        /*0024*/ 	.byte	0x00, 0xf4, 0x21, 0x00


	//----- nvinfo : EIATTR_KPARAM_INFO
	.align		4
.L_13:
        /*0028*/ 	.byte	0x04, 0x17
        /*002a*/ 	.short	(.L_15 - .L_14)
.L_14:
        /*002c*/ 	.word	0x00000000
        /*0030*/ 	.short	0x0001
        /*0032*/ 	.short	0x0008
        /*0034*/ 	.byte	0x00, 0xf4, 0x21, 0x00


	//----- nvinfo : EIATTR_KPARAM_INFO
	.align		4
.L_15:
        /*0038*/ 	.byte	0x04, 0x17
        /*003a*/ 	.short	(.L_17 - .L_16)
.L_16:
        /*003c*/ 	.word	0x00000000
        /*0040*/ 	.short	0x0000
        /*0042*/ 	.short	0x0000
        /*0044*/ 	.byte	0x00, 0xf4, 0x21, 0x00


	//----- nvinfo : EIATTR_SPARSE_MMA_MASK
	.align		4
.L_17:
        /*0048*/ 	.byte	0x03, 0x50
        /*004a*/ 	.short	0x0000


	//----- nvinfo : EIATTR_MAXREG_COUNT
	.align		4
        /*004c*/ 	.byte	0x03, 0x1b
        /*004e*/ 	.short	0x00ff


	//----- nvinfo : EIATTR_EXIT_INSTR_OFFSETS
	.align		4
        /*0050*/ 	.byte	0x04, 0x1c
        /*0052*/ 	.short	(.L_19 - .L_18)


	//   ....[0]....
.L_18:
        /*0054*/ 	.word	0x00000150


	//   ....[1]....
        /*0058*/ 	.word	0x00000170


	//----- nvinfo : EIATTR_REQNTID
	.align		4
.L_19:
        /*005c*/ 	.byte	0x04, 0x10
        /*005e*/ 	.short	(.L_21 - .L_20)
.L_20:
        /*0060*/ 	.word	0x00000080
        /*0064*/ 	.word	0x00000001
        /*0068*/ 	.word	0x00000001


	//----- nvinfo : EIATTR_CRS_STACK_SIZE
	.align		4
.L_21:
        /*006c*/ 	.byte	0x04, 0x1e
        /*006e*/ 	.short	(.L_23 - .L_22)
.L_22:
        /*0070*/ 	.word	0x00000000


	//----- nvinfo : EIATTR_CBANK_PARAM_SIZE
	.align		4
.L_23:
        /*0074*/ 	.byte	0x03, 0x19
        /*0076*/ 	.short	0x001c


	//----- nvinfo : EIATTR_PARAM_CBANK
	.align		4
        /*0078*/ 	.byte	0x04, 0x0a
        /*007a*/ 	.short	(.L_25 - .L_24)
	.align		4
.L_24:
        /*007c*/ 	.word	index@(.nv.constant0.triton_poi_fused_relu_0)
        /*0080*/ 	.short	0x0210
        /*0082*/ 	.short	0x001c


	//----- nvinfo : EIATTR_SW_WAR
	.align		4
.L_25:
        /*0084*/ 	.byte	0x04, 0x36
        /*0086*/ 	.short	(.L_27 - .L_26)
.L_26:
        /*0088*/ 	.word	0x00000008
.L_27:


//--------------------- .nv.callgraph             --------------------------
	.section	.nv.callgraph,"",@"SHT_CUDA_CALLGRAPH"
	.align	4
	.sectionentsize	8
	.align		4
        /*0000*/ 	.word	0x00000000
	.align		4
        /*0004*/ 	.word	0xffffffff
	.align		4
        /*0008*/ 	.word	0x00000000
	.align		4
        /*000c*/ 	.word	0xfffffffe
	.align		4
        /*0010*/ 	.word	0x00000000
	.align		4
        /*0014*/ 	.word	0xfffffffd
	.align		4
        /*0018*/ 	.word	0x00000000
	.align		4
        /*001c*/ 	.word	0xfffffffc


//--------------------- .text.triton_poi_fused_relu_0 --------------------------
	.section	.text.triton_poi_fused_relu_0,"ax",@progbits
	.align	128
        .global         triton_poi_fused_relu_0
        .type           triton_poi_fused_relu_0,@function
        .size           triton_poi_fused_relu_0,(.L_x_3 - triton_poi_fused_relu_0)
        .other          triton_poi_fused_relu_0,@"STO_CUDA_ENTRY STV_DEFAULT"
triton_poi_fused_relu_0:
.text.triton_poi_fused_relu_0:
[----:B------:R-:W0:Y:S02]  /*0000*/  LDC R1, c[0x0][0x28] ;  /* 0x00000a00ff017b82 */ /* 0x000e240000000800 */
[----:B------:R-:W1:Y:S01]  /*0010*/  S2R R0, SR_TID.X ;  /* 0x0000000000007919 */ /* 0x000e620000002100 */
[----:B------:R-:W2:Y:S01]  /*0020*/  LDC.64 R4, c[0x0][0x218] ;  /* 0x00008600ff047b82 */ /* 0x000ea20000000a00 */
[----:B------:R-:W-:Y:S01]  /*0030*/  ULDC.64 UR4, c[0x0][0x208] ;  /* 0x0000820000047ab9 */ /* 0x000fe20000000a00 */
[----:B------:R-:W-:Y:S01]  /*0040*/  BSSY B0, `(.L_x_0) ;  /* 0x000000b000007945 */ /* 0x000fe20003800000 */
[----:B------:R-:W3:Y:S05]  /*0050*/  S2R R9, SR_CTAID.X ;  /* 0x0000000000097919 */ /* 0x000eea0000002500 */
[----:B------:R-:W2:Y:S01]  /*0060*/  LDC.64 R6, c[0x0][0x220] ;  /* 0x00008800ff067b82 */ /* 0x000ea20000000a00 */
[----:B-1----:R-:W-:-:S05]  /*0070*/  LOP3.LUT R0, R0, 0x7f, RZ, 0xc0, !PT ;  /* 0x0000007f00007812 */ /* 0x002fca00078ec0ff */
[----:B---3--:R-:W-:Y:S01]  /*0080*/  IMAD R9, R9, 0x80, R0 ;  /* 0x0000008009097824 */ /* 0x008fe200078e0200 */
[----:B------:R-:W-:-:S04]  /*0090*/  HFMA2.MMA R0, -RZ, RZ, 0, 0 ;  /* 0x00000000ff007435 */ /* 0x000fc800000001ff */
[----:B------:R-:W-:-:S13]  /*00a0*/  ISETP.GE.AND P1, PT, R9, 0x100, PT ;  /* 0x000001000900780c */ /* 0x000fda0003f26270 */
[----:B--2---:R-:W-:Y:S05]  /*00b0*/  @P1 BRA `(.L_x_1) ;  /* 0x00000000000c1947 */ /* 0x004fea0003800000 */
[----:B------:R-:W1:Y:S02]  /*00c0*/  LDC.64 R2, c[0x0][0x210] ;  /* 0x00008400ff027b82 */ /* 0x000e640000000a00 */
[----:B-1----:R-:W-:-:S05]  /*00d0*/  IMAD.WIDE R2, R9, 0x4, R2 ;  /* 0x0000000409027825 */ /* 0x002fca00078e0202 */
[----:B------:R1:W5:Y:S02]  /*00e0*/  LDG.E R0, desc[UR4][R2.64] ;  /* 0x0000000402007981 */ /* 0x000364000c1e1900 */
.L_x_1:
[----:B------:R-:W-:Y:S05]  /*00f0*/  BSYNC B0 ;  /* 0x0000000000007941 */ /* 0x000fea0003800000 */
.L_x_0:
[----:B-----5:R-:W-:Y:S01]  /*0100*/  FSETP.GEU.AND P0, PT, R0, RZ, PT ;  /* 0x000000ff0000720b */ /* 0x020fe20003f0e000 */
[----:B-1----:R-:W-:-:S03]  /*0110*/  IMAD.WIDE R2, R9, 0x4, R4 ;  /* 0x0000000409027825 */ /* 0x002fc600078e0204 */
[----:B------:R-:W-:Y:S01]  /*0120*/  FSEL R11, R0, RZ, P0 ;  /* 0x000000ff000b7208 */ /* 0x000fe20000000000 */
[----:B------:R-:W-:-:S04]  /*0130*/  IMAD.WIDE R4, R9, 0x4, R6 ;  /* 0x0000000409047825 */ /* 0x000fc800078e0206 */
[----:B------:R1:W-:Y:S01]  /*0140*/  @!P1 STG.E desc[UR4][R2.64], R11 ;  /* 0x0000000b02009986 */ /* 0x0003e2000c101904 */
[----:B------:R-:W-:Y:S05]  /*0150*/  @P1 EXIT ;  /* 0x000000000000194d */ /* 0x000fea0003800000 */
[----:B------:R-:W-:Y:S01]  /*0160*/  STG.E desc[UR4][R4.64], R11 ;  /* 0x0000000b04007986 */ /* 0x000fe2000c101904 */
[----:B------:R-:W-:Y:S05]  /*0170*/  EXIT ;  /* 0x000000000000794d */ /* 0x000fea0003800000 */
.L_x_2:
[----:B------:R-:W-:-:S00]  /*0180*/  BRA `(.L_x_2) ;  /* 0xfffffffc00fc7947 */ /* 0x000fc0000383ffff */
[----:B------:R-:W-:-:S00]  /*0190*/  NOP ;  /* 0x0000000000007918 */ /* 0x000fc00000000000 */
        /* <DEDUP_REMOVED lines=14> */
.L_x_3:


//--------------------- .nv.constant0.triton_poi_fused_relu_0 --------------------------
	.section	.nv.constant0.triton_poi_fused_relu_0,"a",@progbits
	.sectionflags	@""
	.align	4
.nv.constant0.triton_poi_fused_relu_0:
	.zero		556
